//
// Generated by NVIDIA NVVM Compiler
//
// Compiler Build ID: CL-36424714
// Cuda compilation tools, release 13.0, V13.0.88
// Based on NVVM 20.0.0
//

.version 9.0
.target sm_100
.address_size 64

	// .globl	_Z8mikernelv
.extern .func  (.param .b32 func_retval0) vprintf
(
	.param .b64 vprintf_param_0,
	.param .b64 vprintf_param_1
)
;
.global .align 1 .b8 $str[25] = {76, 108, 97, 109, 97, 100, 97, 32, 97, 32, 107, 101, 114, 110, 101, 108, 32, 100, 101, 32, 103, 112, 117, 10};

.visible .entry _Z8mikernelv()
{
	.reg .b32 	%r<3>;
	.reg .b64 	%rd<3>;

	mov.u64 	%rd1, $str;
	cvta.global.u64 	%rd2, %rd1;
	{ // callseq 0, 0
	.param .b64 param0;
	st.param.b64 	[param0], %rd2;
	.param .b64 param1;
	st.param.b64 	[param1], 0;
	.param .b32 retval0;
	call.uni (retval0), 
	vprintf, 
	(
	param0, 
	param1
	);
	ld.param.b32 	%r1, [retval0];
	} // callseq 0
	ret;

}


// ===== COMPILED SASS (sm_100) =====

	.target	sm_100

	.elftype	@"ET_EXEC"


//--------------------- .note.nv.tkinfo           --------------------------
	.section	.note.nv.tkinfo,"",@"SHT_NOTE"
	.sectionflags	@"SHF_NOTE_NV_TKINFO"
	.tkinfo
        /*0018*/ 	.word	0x00000002
        /*0030*/ 	.string	""
        /*0030*/ 	.string	"ptxas"
        /*0030*/ 	.string	"Cuda compilation tools, release 13.0, V13.0.88"
        /*0030*/ 	.string	"Build cuda_13.0.r13.0/compiler.36424714_0"
        /*0030*/ 	.string	"-arch sm_100 -m 64 "



//--------------------- .note.nv.cuinfo           --------------------------
	.section	.note.nv.cuinfo,"",@"SHT_NOTE"
	.sectionflags	@"SHF_NOTE_NV_CUINFO"
        /*0018*/ 	.short	0x0002
        /*001a*/ 	.short	0x0064
        /*001c*/ 	.short	0x0082
	.zero		2


//--------------------- .nv.info                  --------------------------
	.section	.nv.info,"",@"SHT_CUDA_INFO"
	.align	4


	//----- nvinfo : EIATTR_REGCOUNT
	.align		4
        /*0000*/ 	.byte	0x04, 0x2f
        /*0002*/ 	.short	(.L_2 - .L_1)
	.align		4
.L_1:
        /*0004*/ 	.word	index@(_Z8mikernelv)
        /*0008*/ 	.word	0x00000018


	//----- nvinfo : EIATTR_FRAME_SIZE
	.align		4
.L_2:
        /*000c*/ 	.byte	0x04, 0x11
        /*000e*/ 	.short	(.L_4 - .L_3)
	.align		4
.L_3:
        /*0010*/ 	.word	index@(_Z8mikernelv)
        /*0014*/ 	.word	0x00000000


	//----- nvinfo : EIATTR_MIN_STACK_SIZE
	.align		4
.L_4:
        /*0018*/ 	.byte	0x04, 0x12
        /*001a*/ 	.short	(.L_6 - .L_5)
	.align		4
.L_5:
        /*001c*/ 	.word	index@(_Z8mikernelv)
        /*0020*/ 	.word	0x00000000
.L_6:


//--------------------- .nv.compat                --------------------------
	.section	.nv.compat,"",@"SHT_CUDA_COMPAT_INFO"
	.align	4
        /*0000*/ 	.byte	0x02, 0x09, 0x00, 0x00, 0x02, 0x02, 0x01, 0x00, 0x02, 0x05, 0x05, 0x00, 0x03, 0x07, 0x01, 0x01
        /*0010*/ 	.byte	0x02, 0x03, 0x00, 0x00, 0x02, 0x06, 0x01, 0x00, 0x04, 0x0b, 0x08, 0x00, 0x09, 0x00, 0x00, 0x00
        /*0020*/ 	.byte	0x00, 0x00, 0x00, 0x00


//--------------------- .nv.info._Z8mikernelv     --------------------------
	.section	.nv.info._Z8mikernelv,"",@"SHT_CUDA_INFO"
	.sectionflags	@""
	.align	4


	//----- nvinfo : EIATTR_CUDA_API_VERSION
	.align		4
        /*0000*/ 	.byte	0x04, 0x37
        /*0002*/ 	.short	(.L_8 - .L_7)
.L_7:
        /*0004*/ 	.word	0x00000082


	//----- nvinfo : EIATTR_SPARSE_MMA_MASK
	.align		4
.L_8:
        /*0008*/ 	.byte	0x03, 0x50
        /*000a*/ 	.short	0x0000


	//----- nvinfo : EIATTR_MAXREG_COUNT
	.align		4
        /*000c*/ 	.byte	0x03, 0x1b
        /*000e*/ 	.short	0x00ff


	//----- nvinfo : EIATTR_EXTERNS
	.align		4
        /*0010*/ 	.byte	0x04, 0x0f
        /*0012*/ 	.short	(.L_10 - .L_9)


	//   ....[0]....
	.align		4
.L_9:
        /*0014*/ 	.word	index@(vprintf)


	//----- nvinfo : EIATTR_MERCURY_ISA_VERSION
	.align		4
.L_10:
        /*0018*/ 	.byte	0x03, 0x5f
        /*001a*/ 	.short	0x0101


	//----- nvinfo : EIATTR_VRC_CTA_INIT_COUNT
	.align		4
        /*001c*/ 	.byte	0x02, 0x4a
	.zero		1
	.zero		1


	//----- nvinfo : EIATTR_SYSCALL_OFFSETS
	.align		4
        /*0020*/ 	.byte	0x04, 0x46
        /*0022*/ 	.short	(.L_12 - .L_11)


	//   ....[0]....
.L_11:
        /*0024*/ 	.word	0x00000080


	//----- nvinfo : EIATTR_EXIT_INSTR_OFFSETS
	.align		4
.L_12:
        /*0028*/ 	.byte	0x04, 0x1c
        /*002a*/ 	.short	(.L_14 - .L_13)


	//   ....[0]....
.L_13:
        /*002c*/ 	.word	0x00000090


	//----- nvinfo : EIATTR_SW_WAR
	.align		4
.L_14:
        /*0030*/ 	.byte	0x04, 0x36
        /*0032*/ 	.short	(.L_16 - .L_15)
.L_15:
        /*0034*/ 	.word	0x00000008
.L_16:


//--------------------- .nv.callgraph             --------------------------
	.section	.nv.callgraph,"",@"SHT_CUDA_CALLGRAPH"
	.align	4
	.sectionentsize	8
	.align		4
        /*0000*/ 	.word	0x00000000
	.align		4
        /*0004*/ 	.word	0xffffffff
	.align		4
        /*0008*/ 	.word	index@(_Z8mikernelv)
	.align		4
        /*000c*/ 	.word	index@(vprintf)
	.align		4
        /*0010*/ 	.word	0x00000000
	.align		4
        /*0014*/ 	.word	0xfffffffe
	.align		4
        /*0018*/ 	.word	0x00000000
	.align		4
        /*001c*/ 	.word	0xfffffffd
	.align		4
        /*0020*/ 	.word	0x00000000
	.align		4
        /*0024*/ 	.word	0xfffffffc


//--------------------- .nv.constant4             --------------------------
	.section	.nv.constant4,"a",@progbits
	.align	8
	.align		8
.nv.constant4:
        /*0000*/ 	.dword	vprintf
	.align		8
        /*0008*/ 	.dword	$str


//--------------------- .text._Z8mikernelv        --------------------------
	.section	.text._Z8mikernelv,"ax",@progbits
	.align	128
        .global         _Z8mikernelv
        .type           _Z8mikernelv,@function
        .size           _Z8mikernelv,(.L_x_2 - _Z8mikernelv)
        .other          _Z8mikernelv,@"STO_CUDA_ENTRY STV_DEFAULT"
_Z8mikernelv:
.text._Z8mikernelv:
[----:B------:R-:W0:Y:S01]  /*0000*/  LDC R1, c[0x0][0x37c] ;  /* 0x0000df00ff017b82 */ /* 0x000e220000000800 */
[----:B------:R-:W-:Y:S01]  /*0010*/  MOV R0, 0x0 ;  /* 0x0000000000007802 */ /* 0x000fe20000000f00 */
[----:B------:R-:W1:Y:S01]  /*0020*/  LDCU.64 UR4, c[0x4][0x8] ;  /* 0x01000100ff0477ac */ /* 0x000e620008000a00 */
[----:B------:R-:W-:-:S05]  /*0030*/  CS2R R6, SRZ ;  /* 0x0000000000067805 */ /* 0x000fca000001ff00 */
[----:B------:R2:W3:Y:S01]  /*0040*/  LDC.64 R2, c[0x4][R0] ;  /* 0x0100000000027b82 */ /* 0x0004e20000000a00 */
[----:B-1----:R-:W-:Y:S02]  /*0050*/  IMAD.U32 R4, RZ, RZ, UR4 ;  /* 0x00000004ff047e24 */ /* 0x002fe4000f8e00ff */
[----:B--2---:R-:W-:-:S07]  /*0060*/  IMAD.U32 R5, RZ, RZ, UR5 ;  /* 0x00000005ff057e24 */ /* 0x004fce000f8e00ff */
[----:B------:R-:W-:-:S07]  /*0070*/  LEPC R20, `(.L_x_0) ;  /* 0x000000001014794e */ /* 0x000fce0000000000 */
[----:B0--3--:R-:W-:Y:S05]  /*0080*/  CALL.ABS.NOINC R2 ;  /* 0x0000000002007343 */ /* 0x009fea0003c00000 */
.L_x_0:
[----:B------:R-:W-:Y:S05]  /*0090*/  EXIT ;  /* 0x000000000000794d */ /* 0x000fea0003800000 */
.L_x_1:
[----:B------:R-:W-:-:S00]  /*00a0*/  BRA `(.L_x_1) ;  /* 0xfffffffc00fc7947 */ /* 0x000fc0000383ffff */
[----:B------:R-:W-:-:S00]  /*00b0*/  NOP ;  /* 0x0000000000007918 */ /* 0x000fc00000000000 */
        /* <DEDUP_REMOVED lines=12> */
.L_x_2:


//--------------------- .nv.global.init           --------------------------
	.section	.nv.global.init,"aw",@progbits
.nv.global.init:
	.type		$str,@object
	.size		$str,(.L_0 - $str)
$str:
        /*0000*/ 	.byte	0x4c, 0x6c, 0x61, 0x6d, 0x61, 0x64, 0x61, 0x20, 0x61, 0x20, 0x6b, 0x65, 0x72, 0x6e, 0x65, 0x6c
        /*0010*/ 	.byte	0x20, 0x64, 0x65, 0x20, 0x67, 0x70, 0x75, 0x0a, 0x00
.L_0:


//--------------------- .nv.shared.reserved.0     --------------------------
	.section	.nv.shared.reserved.0,"aw",@nobits
	.weak		__nv_reservedSMEM_offset_0_alias
	.size		__nv_reservedSMEM_offset_0_alias, 0, 64
	.other		__nv_reservedSMEM_offset_0_alias,@"STO_CUDA_RESERVED_SHARED STV_DEFAULT"
__nv_reservedSMEM_offset_0_alias:
	.zero		0
	.zero		64


//--------------------- .nv.constant0._Z8mikernelv --------------------------
	.section	.nv.constant0._Z8mikernelv,"a",@progbits
	.sectionflags	@""
	.align	4
.nv.constant0._Z8mikernelv:
	.zero		896


//--------------------- SYMBOLS --------------------------

	.type		.nv.reservedSmem.offset0,@object
	.size		.nv.reservedSmem.offset0,0x4
	.type		vprintf,@function
